//
// Generated by NVIDIA NVVM Compiler
//
// Compiler Build ID: CL-36424714
// Cuda compilation tools, release 13.0, V13.0.88
// Based on NVVM 20.0.0
//

.version 9.0
.target sm_100
.address_size 64

	// .globl	_Z6DTWSSMPfS_S_iiii
.extern .shared .align 16 .b8 x[];

.visible .entry _Z6DTWSSMPfS_S_iiii(
	.param .u64 .ptr .align 1 _Z6DTWSSMPfS_S_iiii_param_0,
	.param .u64 .ptr .align 1 _Z6DTWSSMPfS_S_iiii_param_1,
	.param .u64 .ptr .align 1 _Z6DTWSSMPfS_S_iiii_param_2,
	.param .u32 _Z6DTWSSMPfS_S_iiii_param_3,
	.param .u32 _Z6DTWSSMPfS_S_iiii_param_4,
	.param .u32 _Z6DTWSSMPfS_S_iiii_param_5,
	.param .u32 _Z6DTWSSMPfS_S_iiii_param_6
)
{
	.reg .pred 	%p<64>;
	.reg .b32 	%r<160>;
	.reg .b32 	%f<19>;
	.reg .b64 	%rd<10>;

	ld.param.u64 	%rd3, [_Z6DTWSSMPfS_S_iiii_param_2];
	ld.param.u32 	%r53, [_Z6DTWSSMPfS_S_iiii_param_3];
	ld.param.u32 	%r54, [_Z6DTWSSMPfS_S_iiii_param_4];
	ld.param.u32 	%r55, [_Z6DTWSSMPfS_S_iiii_param_5];
	ld.param.u32 	%r56, [_Z6DTWSSMPfS_S_iiii_param_6];
	mov.u32 	%r1, %ctaid.x;
	mov.u32 	%r2, %ctaid.y;
	max.u32 	%r3, %r56, 512;
	shr.s32 	%r4, %r3, 9;
	setp.lt.s32 	%p4, %r4, 1;
	@%p4 bra 	$L__BB0_22;
	mov.u32 	%r5, %tid.x;
	setp.lt.u32 	%p5, %r4, 4;
	mov.b32 	%r148, 0;
	@%p5 bra 	$L__BB0_12;
	and.b32  	%r148, %r4, 2147483644;
	mov.b32 	%r147, 0;
	mov.u32 	%r61, x;
$L__BB0_3:
	.pragma "nounroll";
	shl.b32 	%r59, %r147, 9;
	add.s32 	%r8, %r59, %r5;
	setp.lt.u32 	%p6, %r8, %r55;
	shl.b32 	%r60, %r8, 2;
	add.s32 	%r9, %r61, %r60;
	shl.b32 	%r62, %r55, 2;
	add.s32 	%r10, %r9, %r62;
	add.s32 	%r11, %r10, %r62;
	@%p6 bra 	$L__BB0_4;
	bra.uni 	$L__BB0_5;
$L__BB0_4:
	mov.b32 	%r63, -1082130432;
	st.shared.u32 	[%r9], %r63;
	st.shared.u32 	[%r10], %r63;
	st.shared.u32 	[%r11], %r63;
$L__BB0_5:
	add.s32 	%r64, %r8, 512;
	setp.ge.u32 	%p7, %r64, %r55;
	@%p7 bra 	$L__BB0_7;
	mov.b32 	%r65, -1082130432;
	st.shared.u32 	[%r9+2048], %r65;
	st.shared.u32 	[%r10+2048], %r65;
	st.shared.u32 	[%r11+2048], %r65;
$L__BB0_7:
	add.s32 	%r66, %r8, 1024;
	setp.ge.u32 	%p8, %r66, %r55;
	@%p8 bra 	$L__BB0_9;
	mov.b32 	%r67, -1082130432;
	st.shared.u32 	[%r9+4096], %r67;
	st.shared.u32 	[%r10+4096], %r67;
	st.shared.u32 	[%r11+4096], %r67;
$L__BB0_9:
	add.s32 	%r68, %r8, 1536;
	setp.ge.u32 	%p9, %r68, %r55;
	@%p9 bra 	$L__BB0_11;
	mov.b32 	%r69, -1082130432;
	st.shared.u32 	[%r9+6144], %r69;
	st.shared.u32 	[%r10+6144], %r69;
	st.shared.u32 	[%r11+6144], %r69;
$L__BB0_11:
	add.s32 	%r147, %r147, 4;
	setp.eq.s32 	%p10, %r147, %r148;
	@%p10 bra 	$L__BB0_12;
	bra.uni 	$L__BB0_3;
$L__BB0_12:
	and.b32  	%r70, %r4, 3;
	setp.eq.s32 	%p11, %r70, 0;
	@%p11 bra 	$L__BB0_22;
	setp.eq.s32 	%p12, %r70, 1;
	@%p12 bra 	$L__BB0_19;
	shl.b32 	%r71, %r148, 9;
	add.s32 	%r13, %r71, %r5;
	setp.ge.u32 	%p13, %r13, %r55;
	shl.b32 	%r72, %r13, 2;
	mov.u32 	%r73, x;
	add.s32 	%r14, %r73, %r72;
	shl.b32 	%r74, %r55, 2;
	add.s32 	%r15, %r14, %r74;
	add.s32 	%r16, %r15, %r74;
	@%p13 bra 	$L__BB0_16;
	mov.b32 	%r75, -1082130432;
	st.shared.u32 	[%r14], %r75;
	st.shared.u32 	[%r15], %r75;
	st.shared.u32 	[%r16], %r75;
$L__BB0_16:
	add.s32 	%r76, %r13, 512;
	setp.ge.u32 	%p14, %r76, %r55;
	@%p14 bra 	$L__BB0_18;
	mov.b32 	%r77, -1082130432;
	st.shared.u32 	[%r14+2048], %r77;
	st.shared.u32 	[%r15+2048], %r77;
	st.shared.u32 	[%r16+2048], %r77;
$L__BB0_18:
	add.s32 	%r148, %r148, 2;
$L__BB0_19:
	and.b32  	%r78, %r3, 512;
	setp.eq.s32 	%p15, %r78, 0;
	@%p15 bra 	$L__BB0_22;
	shl.b32 	%r79, %r148, 9;
	add.s32 	%r19, %r79, %r5;
	setp.ge.u32 	%p16, %r19, %r55;
	@%p16 bra 	$L__BB0_22;
	shl.b32 	%r80, %r19, 2;
	mov.u32 	%r81, x;
	add.s32 	%r82, %r81, %r80;
	mov.b32 	%r83, -1082130432;
	st.shared.u32 	[%r82], %r83;
	shl.b32 	%r84, %r55, 2;
	add.s32 	%r85, %r82, %r84;
	st.shared.u32 	[%r85], %r83;
	add.s32 	%r86, %r85, %r84;
	st.shared.u32 	[%r86], %r83;
$L__BB0_22:
	add.s32 	%r20, %r53, -1;
	add.s32 	%r21, %r20, %r54;
	setp.lt.s32 	%p17, %r21, 1;
	@%p17 bra 	$L__BB0_53;
	mov.u32 	%r22, %tid.x;
	mul.lo.s32 	%r23, %r53, %r1;
	add.s32 	%r88, %r23, %r2;
	cvta.to.global.u64 	%rd4, %rd3;
	mul.wide.s32 	%rd5, %r88, 4;
	add.s64 	%rd1, %rd4, %rd5;
	mov.b32 	%r150, 0;
	add.s32 	%r114, %r2, 1;
	mov.u32 	%r151, %r150;
$L__BB0_24:
	setp.lt.s32 	%p19, %r4, 1;
	setp.lt.s32 	%p20, %r151, %r53;
	sub.s32 	%r89, %r151, %r20;
	selp.b32 	%r27, %r151, %r20, %p20;
	selp.b32 	%r28, 0, %r89, %p20;
	mov.pred 	%p63, 0;
	@%p19 bra 	$L__BB0_52;
	setp.lt.s32 	%p21, %r151, %r54;
	setp.lt.s32 	%p22, %r151, %r53;
	selp.s32 	%r158, -1, 0, %p22;
	add.s32 	%r91, %r150, 1;
	setp.eq.s32 	%p23, %r91, 3;
	selp.b32 	%r92, 0, %r91, %p23;
	mul.lo.s32 	%r30, %r92, %r55;
	setp.eq.s32 	%p24, %r27, %r20;
	setp.gt.s32 	%p25, %r28, 1;
	and.pred  	%p1, %p24, %p25;
	add.s32 	%r93, %r150, 2;
	mul.hi.u32 	%r94, %r93, -1431655765;
	shr.u32 	%r95, %r94, 1;
	mul.lo.s32 	%r96, %r95, 3;
	sub.s32 	%r97, %r93, %r96;
	mul.lo.s32 	%r31, %r97, %r55;
	mul.lo.s32 	%r32, %r150, %r55;
	add.s32 	%r98, %r54, -1;
	selp.b32 	%r33, %r151, %r98, %p21;
	sub.s32 	%r99, %r151, %r98;
	selp.b32 	%r34, 0, %r99, %p21;
	mov.b32 	%r157, 0;
	mov.u32 	%r154, %r157;
$L__BB0_26:
	shl.b32 	%r100, %r154, 9;
	add.s32 	%r38, %r100, %r22;
	setp.ge.s32 	%p26, %r38, %r55;
	@%p26 bra 	$L__BB0_51;
	sub.s32 	%r39, %r27, %r38;
	add.s32 	%r40, %r38, %r28;
	setp.ge.s32 	%p27, %r39, %r34;
	setp.le.s32 	%p28, %r40, %r33;
	and.pred  	%p29, %p27, %p28;
	@%p29 bra 	$L__BB0_29;
	add.s32 	%r138, %r38, %r32;
	shl.b32 	%r139, %r138, 2;
	mov.u32 	%r140, x;
	add.s32 	%r141, %r140, %r139;
	mov.b32 	%r142, -1082130432;
	st.shared.u32 	[%r141], %r142;
	bra.uni 	$L__BB0_50;
$L__BB0_29:
	setp.le.s32 	%p30, %r39, %r1;
	setp.le.s32 	%p31, %r40, %r2;
	and.pred  	%p32, %p30, %p31;
	@%p32 bra 	$L__BB0_31;
	add.s32 	%r133, %r38, %r32;
	shl.b32 	%r134, %r133, 2;
	mov.u32 	%r135, x;
	add.s32 	%r136, %r135, %r134;
	mov.b32 	%r137, -1082130432;
	st.shared.u32 	[%r136], %r137;
	bra.uni 	$L__BB0_50;
$L__BB0_31:
	ld.param.u64 	%rd9, [_Z6DTWSSMPfS_S_iiii_param_0];
	add.s32 	%r103, %r39, %r23;
	cvta.to.global.u64 	%rd6, %rd9;
	mul.wide.s32 	%rd7, %r103, 4;
	add.s64 	%rd8, %rd6, %rd7;
	ld.global.f32 	%f1, [%rd8];
	add.s32 	%r41, %r38, %r158;
	add.s32 	%r104, %r41, 1;
	setp.ge.s32 	%p33, %r104, %r21;
	setp.lt.s32 	%p34, %r39, 1;
	add.s32 	%r105, %r41, %r30;
	shl.b32 	%r106, %r105, 2;
	mov.u32 	%r107, x;
	add.s32 	%r42, %r107, %r106;
	mov.b32 	%r156, 0;
	or.pred  	%p35, %p34, %p33;
	mov.f32 	%f16, %f1;
	@%p35 bra 	$L__BB0_35;
	ld.shared.f32 	%f2, [%r42+4];
	setp.leu.f32 	%p36, %f2, 0fBF800000;
	mov.f32 	%f16, %f1;
	@%p36 bra 	$L__BB0_35;
	add.f32 	%f12, %f1, %f2;
	add.f32 	%f3, %f12, 0fBE99999A;
	setp.geu.f32 	%p37, %f1, %f3;
	mov.b32 	%r156, 1;
	mov.f32 	%f16, %f1;
	@%p37 bra 	$L__BB0_35;
	mov.f32 	%f16, %f3;
$L__BB0_35:
	setp.lt.s32 	%p38, %r41, 0;
	setp.lt.s32 	%p39, %r40, 1;
	or.pred  	%p40, %p38, %p39;
	@%p40 bra 	$L__BB0_39;
	ld.shared.f32 	%f5, [%r42];
	setp.leu.f32 	%p41, %f5, 0fBF800000;
	@%p41 bra 	$L__BB0_39;
	add.f32 	%f13, %f1, %f5;
	add.f32 	%f6, %f13, 0fBE99999A;
	setp.geu.f32 	%p42, %f16, %f6;
	mov.b32 	%r156, 1;
	@%p42 bra 	$L__BB0_39;
	mov.f32 	%f16, %f6;
$L__BB0_39:
	setp.eq.s32 	%p43, %r39, %r1;
	selp.b32 	%r158, 1, %r158, %p1;
	setp.eq.s32 	%p44, %r40, %r114;
	and.pred  	%p45, %p43, %p44;
	@%p45 bra 	$L__BB0_46;
	add.s32 	%r115, %r1, 1;
	setp.eq.s32 	%p46, %r39, %r115;
	setp.eq.s32 	%p47, %r40, %r2;
	and.pred  	%p48, %p46, %p47;
	@%p48 bra 	$L__BB0_46;
	add.s32 	%r46, %r158, %r38;
	setp.lt.s32 	%p50, %r46, 0;
	or.pred  	%p51, %p34, %p50;
	@%p51 bra 	$L__BB0_46;
	add.s32 	%r117, %r46, %r31;
	shl.b32 	%r118, %r117, 2;
	mov.u32 	%r119, x;
	add.s32 	%r120, %r119, %r118;
	ld.shared.f32 	%f8, [%r120];
	setp.leu.f32 	%p52, %f8, 0fBF800000;
	@%p52 bra 	$L__BB0_46;
	add.f32 	%f9, %f1, %f8;
	setp.lt.f32 	%p53, %f16, %f9;
	selp.f32 	%f14, 0f3F800000, 0f00000000, %p53;
	setp.leu.f32 	%p54, %f16, %f14;
	@%p54 bra 	$L__BB0_45;
	mov.f32 	%f16, %f9;
$L__BB0_45:
	add.s32 	%r121, %r38, %r32;
	shl.b32 	%r122, %r121, 2;
	mov.u32 	%r123, x;
	add.s32 	%r124, %r123, %r122;
	st.shared.f32 	[%r124], %f16;
	bra.uni 	$L__BB0_48;
$L__BB0_46:
	setp.ne.s32 	%p55, %r156, 0;
	@%p55 bra 	$L__BB0_45;
	add.s32 	%r125, %r38, %r32;
	shl.b32 	%r126, %r125, 2;
	mov.u32 	%r127, x;
	add.s32 	%r128, %r127, %r126;
	mov.b32 	%r129, -1082130432;
	st.shared.u32 	[%r128], %r129;
$L__BB0_48:
	setp.ne.s32 	%p56, %r40, %r2;
	setp.ne.s32 	%p57, %r39, %r1;
	mov.b32 	%r157, 0;
	or.pred  	%p58, %p57, %p56;
	@%p58 bra 	$L__BB0_50;
	st.global.f32 	[%rd1], %f16;
	mov.b32 	%r157, 1;
$L__BB0_50:
	add.s32 	%r154, %r154, 1;
	setp.ne.s32 	%p59, %r154, %r4;
	@%p59 bra 	$L__BB0_26;
$L__BB0_51:
	setp.eq.s32 	%p63, %r157, 1;
$L__BB0_52:
	add.s32 	%r143, %r150, 2;
	mul.hi.u32 	%r144, %r143, -1431655765;
	shr.u32 	%r145, %r144, 1;
	mul.lo.s32 	%r146, %r145, 3;
	sub.s32 	%r150, %r143, %r146;
	bar.sync 	0;
	add.s32 	%r151, %r151, 1;
	setp.lt.s32 	%p60, %r151, %r21;
	not.pred 	%p61, %p63;
	and.pred  	%p62, %p60, %p61;
	@%p62 bra 	$L__BB0_24;
$L__BB0_53:
	ret;

}


// ===== COMPILED SASS (sm_100) =====

	.target	sm_100

	.elftype	@"ET_EXEC"


//--------------------- .note.nv.tkinfo           --------------------------
	.section	.note.nv.tkinfo,"",@"SHT_NOTE"
	.sectionflags	@"SHF_NOTE_NV_TKINFO"
	.tkinfo
        /*0018*/ 	.word	0x00000002
        /*0030*/ 	.string	""
        /*0030*/ 	.string	"ptxas"
        /*0030*/ 	.string	"Cuda compilation tools, release 13.0, V13.0.88"
        /*0030*/ 	.string	"Build cuda_13.0.r13.0/compiler.36424714_0"
        /*0030*/ 	.string	"-arch sm_100 -m 64 "



//--------------------- .note.nv.cuinfo           --------------------------
	.section	.note.nv.cuinfo,"",@"SHT_NOTE"
	.sectionflags	@"SHF_NOTE_NV_CUINFO"
        /*0018*/ 	.short	0x0002
        /*001a*/ 	.short	0x0064
        /*001c*/ 	.short	0x0082
	.zero		2


//--------------------- .nv.info                  --------------------------
	.section	.nv.info,"",@"SHT_CUDA_INFO"
	.align	4


	//----- nvinfo : EIATTR_REGCOUNT
	.align		4
        /*0000*/ 	.byte	0x04, 0x2f
        /*0002*/ 	.short	(.L_1 - .L_0)
	.align		4
.L_0:
        /*0004*/ 	.word	index@(_Z6DTWSSMPfS_S_iiii)
        /*0008*/ 	.word	0x00000019


	//----- nvinfo : EIATTR_FRAME_SIZE
	.align		4
.L_1:
        /*000c*/ 	.byte	0x04, 0x11
        /*000e*/ 	.short	(.L_3 - .L_2)
	.align		4
.L_2:
        /*0010*/ 	.word	index@(_Z6DTWSSMPfS_S_iiii)
        /*0014*/ 	.word	0x00000000


	//----- nvinfo : EIATTR_MIN_STACK_SIZE
	.align		4
.L_3:
        /*0018*/ 	.byte	0x04, 0x12
        /*001a*/ 	.short	(.L_5 - .L_4)
	.align		4
.L_4:
        /*001c*/ 	.word	index@(_Z6DTWSSMPfS_S_iiii)
        /*0020*/ 	.word	0x00000000
.L_5:


//--------------------- .nv.compat                --------------------------
	.section	.nv.compat,"",@"SHT_CUDA_COMPAT_INFO"
	.align	4
        /*0000*/ 	.byte	0x02, 0x09, 0x00, 0x00, 0x02, 0x02, 0x01, 0x00, 0x02, 0x05, 0x05, 0x00, 0x03, 0x07, 0x01, 0x01
        /*0010*/ 	.byte	0x02, 0x03, 0x00, 0x00, 0x02, 0x06, 0x01, 0x00, 0x04, 0x0b, 0x08, 0x00, 0x01, 0x00, 0x00, 0x00
        /*0020*/ 	.byte	0x00, 0x00, 0x00, 0x00


//--------------------- .nv.info._Z6DTWSSMPfS_S_iiii --------------------------
	.section	.nv.info._Z6DTWSSMPfS_S_iiii,"",@"SHT_CUDA_INFO"
	.sectionflags	@""
	.align	4


	//----- nvinfo : EIATTR_CUDA_API_VERSION
	.align		4
        /*0000*/ 	.byte	0x04, 0x37
        /*0002*/ 	.short	(.L_7 - .L_6)
.L_6:
        /*0004*/ 	.word	0x00000082


	//----- nvinfo : EIATTR_KPARAM_INFO
	.align		4
.L_7:
        /*0008*/ 	.byte	0x04, 0x17
        /*000a*/ 	.short	(.L_9 - .L_8)
.L_8:
        /*000c*/ 	.word	0x00000000
        /*0010*/ 	.short	0x0006
        /*0012*/ 	.short	0x0024
        /*0014*/ 	.byte	0x00, 0xf0, 0x11, 0x00


	//----- nvinfo : EIATTR_KPARAM_INFO
	.align		4
.L_9:
        /*0018*/ 	.byte	0x04, 0x17
        /*001a*/ 	.short	(.L_11 - .L_10)
.L_10:
        /*001c*/ 	.word	0x00000000
        /*0020*/ 	.short	0x0005
        /*0022*/ 	.short	0x0020
        /*0024*/ 	.byte	0x00, 0xf0, 0x11, 0x00


	//----- nvinfo : EIATTR_KPARAM_INFO
	.align		4
.L_11:
        /*0028*/ 	.byte	0x04, 0x17
        /*002a*/ 	.short	(.L_13 - .L_12)
.L_12:
        /*002c*/ 	.word	0x00000000
        /*0030*/ 	.short	0x0004
        /*0032*/ 	.short	0x001c
        /*0034*/ 	.byte	0x00, 0xf0, 0x11, 0x00


	//----- nvinfo : EIATTR_KPARAM_INFO
	.align		4
.L_13:
        /*0038*/ 	.byte	0x04, 0x17
        /*003a*/ 	.short	(.L_15 - .L_14)
.L_14:
        /*003c*/ 	.word	0x00000000
        /*0040*/ 	.short	0x0003
        /*0042*/ 	.short	0x0018
        /*0044*/ 	.byte	0x00, 0xf0, 0x11, 0x00


	//----- nvinfo : EIATTR_KPARAM_INFO
	.align		4
.L_15:
        /*0048*/ 	.byte	0x04, 0x17
        /*004a*/ 	.short	(.L_17 - .L_16)
.L_16:
        /*004c*/ 	.word	0x00000000
        /*0050*/ 	.short	0x0002
        /*0052*/ 	.short	0x0010
        /*0054*/ 	.byte	0x00, 0xf5, 0x21, 0x00


	//----- nvinfo : EIATTR_KPARAM_INFO
	.align		4
.L_17:
        /*0058*/ 	.byte	0x04, 0x17
        /*005a*/ 	.short	(.L_19 - .L_18)
.L_18:
        /*005c*/ 	.word	0x00000000
        /*0060*/ 	.short	0x0001
        /*0062*/ 	.short	0x0008
        /*0064*/ 	.byte	0x00, 0xf5, 0x21, 0x00


	//----- nvinfo : EIATTR_KPARAM_INFO
	.align		4
.L_19:
        /*0068*/ 	.byte	0x04, 0x17
        /*006a*/ 	.short	(.L_21 - .L_20)
.L_20:
        /*006c*/ 	.word	0x00000000
        /*0070*/ 	.short	0x0000
        /*0072*/ 	.short	0x0000
        /*0074*/ 	.byte	0x00, 0xf5, 0x21, 0x00


	//----- nvinfo : EIATTR_SPARSE_MMA_MASK
	.align		4
.L_21:
        /*0078*/ 	.byte	0x03, 0x50
        /*007a*/ 	.short	0x0000


	//----- nvinfo : EIATTR_MAXREG_COUNT
	.align		4
        /*007c*/ 	.byte	0x03, 0x1b
        /*007e*/ 	.short	0x00ff


	//----- nvinfo : EIATTR_NUM_BARRIERS
	.align		4
        /*0080*/ 	.byte	0x02, 0x4c
        /*0082*/ 	.byte	0x01
	.zero		1


	//----- nvinfo : EIATTR_MERCURY_ISA_VERSION
	.align		4
        /*0084*/ 	.byte	0x03, 0x5f
        /*0086*/ 	.short	0x0101


	//----- nvinfo : EIATTR_VRC_CTA_INIT_COUNT
	.align		4
        /*0088*/ 	.byte	0x02, 0x4a
	.zero		1
	.zero		1


	//----- nvinfo : EIATTR_EXIT_INSTR_OFFSETS
	.align		4
        /*008c*/ 	.byte	0x04, 0x1c
        /*008e*/ 	.short	(.L_23 - .L_22)


	//   ....[0]....
.L_22:
        /*0090*/ 	.word	0x00000610


	//   ....[1]....
        /*0094*/ 	.word	0x00001040


	//----- nvinfo : EIATTR_CRS_STACK_SIZE
	.align		4
.L_23:
        /*0098*/ 	.byte	0x04, 0x1e
        /*009a*/ 	.short	(.L_25 - .L_24)
.L_24:
        /*009c*/ 	.word	0x00000000


	//----- nvinfo : EIATTR_CBANK_PARAM_SIZE
	.align		4
.L_25:
        /*00a0*/ 	.byte	0x03, 0x19
        /*00a2*/ 	.short	0x0028


	//----- nvinfo : EIATTR_PARAM_CBANK
	.align		4
        /*00a4*/ 	.byte	0x04, 0x0a
        /*00a6*/ 	.short	(.L_27 - .L_26)
	.align		4
.L_26:
        /*00a8*/ 	.word	index@(.nv.constant0._Z6DTWSSMPfS_S_iiii)
        /*00ac*/ 	.short	0x0380
        /*00ae*/ 	.short	0x0028


	//----- nvinfo : EIATTR_SW_WAR
	.align		4
.L_27:
        /*00b0*/ 	.byte	0x04, 0x36
        /*00b2*/ 	.short	(.L_29 - .L_28)
.L_28:
        /*00b4*/ 	.word	0x00000008
.L_29:


//--------------------- .nv.callgraph             --------------------------
	.section	.nv.callgraph,"",@"SHT_CUDA_CALLGRAPH"
	.align	4
	.sectionentsize	8
	.align		4
        /*0000*/ 	.word	0x00000000
	.align		4
        /*0004*/ 	.word	0xffffffff
	.align		4
        /*0008*/ 	.word	0x00000000
	.align		4
        /*000c*/ 	.word	0xfffffffe
	.align		4
        /*0010*/ 	.word	0x00000000
	.align		4
        /*0014*/ 	.word	0xfffffffd
	.align		4
        /*0018*/ 	.word	0x00000000
	.align		4
        /*001c*/ 	.word	0xfffffffc


//--------------------- .text._Z6DTWSSMPfS_S_iiii --------------------------
	.section	.text._Z6DTWSSMPfS_S_iiii,"ax",@progbits
	.align	128
        .global         _Z6DTWSSMPfS_S_iiii
        .type           _Z6DTWSSMPfS_S_iiii,@function
        .size           _Z6DTWSSMPfS_S_iiii,(.L_x_23 - _Z6DTWSSMPfS_S_iiii)
        .other          _Z6DTWSSMPfS_S_iiii,@"STO_CUDA_ENTRY STV_DEFAULT"
_Z6DTWSSMPfS_S_iiii:
.text._Z6DTWSSMPfS_S_iiii:
[----:B------:R-:W-:Y:S01]  /*0000*/  LDC R1, c[0x0][0x37c] ;  /* 0x0000df00ff017b82 */ /* 0x000fe20000000800 */
[----:B------:R-:W0:Y:S07]  /*0010*/  LDCU UR4, c[0x0][0x3a4] ;  /* 0x00007480ff0477ac */ /* 0x000e2e0008000800 */
[----:B------:R-:W1:Y:S08]  /*0020*/  S2UR UR12, SR_CTAID.X ;  /* 0x00000000000c79c3 */ /* 0x000e700000002500 */
[----:B------:R-:W2:Y:S01]  /*0030*/  S2UR UR13, SR_CTAID.Y ;  /* 0x00000000000d79c3 */ /* 0x000ea20000002600 */
[----:B0-----:R-:W-:-:S04]  /*0040*/  UISETP.LT.U32.AND UP0, UPT, UR4, 0x200, UPT ;  /* 0x000002000400788c */ /* 0x001fc8000bf01070 */
[----:B------:R-:W-:-:S04]  /*0050*/  USEL UR4, UR4, 0x200, !UP0 ;  /* 0x0000020004047887 */ /* 0x000fc8000c000000 */
[----:B------:R-:W-:-:S04]  /*0060*/  USHF.R.S32.HI UR10, URZ, 0x9, UR4 ;  /* 0x00000009ff0a7899 */ /* 0x000fc80008011404 */
[----:B------:R-:W-:-:S09]  /*0070*/  UISETP.GE.AND UP0, UPT, UR10, 0x1, UPT ;  /* 0x000000010a00788c */ /* 0x000fd2000bf06270 */
[----:B-12---:R-:W-:Y:S05]  /*0080*/  BRA.U !UP0, `(.L_x_0) ;  /* 0x00000005084c7547 */ /* 0x006fea000b800000 */
[----:B------:R-:W0:Y:S01]  /*0090*/  S2R R5, SR_TID.X ;  /* 0x0000000000057919 */ /* 0x000e220000002100 */
[----:B------:R-:W-:Y:S01]  /*00a0*/  UISETP.GE.U32.AND UP0, UPT, UR10, 0x4, UPT ;  /* 0x000000040a00788c */ /* 0x000fe2000bf06070 */
[----:B------:R-:W-:Y:S01]  /*00b0*/  IMAD.MOV.U32 R0, RZ, RZ, RZ ;  /* 0x000000ffff007224 */ /* 0x000fe200078e00ff */
[----:B------:R-:W-:-:S07]  /*00c0*/  ULOP3.LUT UP1, UR8, UR10, 0x3, URZ, 0xc0, !UPT ;  /* 0x000000030a087892 */ /* 0x000fce000f82c0ff */
[----:B------:R-:W-:Y:S05]  /*00d0*/  BRA.U !UP0, `(.L_x_1) ;  /* 0x0000000108947547 */ /* 0x000fea000b800000 */
[----:B------:R-:W1:Y:S01]  /*00e0*/  S2UR UR6, SR_CgaCtaId ;  /* 0x00000000000679c3 */ /* 0x000e620000008800 */
[----:B------:R-:W-:Y:S01]  /*00f0*/  ULOP3.LUT UR7, UR10, 0x7ffffffc, URZ, 0xc0, !UPT ;  /* 0x7ffffffc0a077892 */ /* 0x000fe2000f8ec0ff */
[----:B------:R-:W-:Y:S01]  /*0100*/  IMAD.MOV.U32 R3, RZ, RZ, RZ ;  /* 0x000000ffff037224 */ /* 0x000fe200078e00ff */
[----:B------:R-:W-:-:S04]  /*0110*/  UMOV UR5, 0x400 ;  /* 0x0000040000057882 */ /* 0x000fc80000000000 */
[----:B------:R-:W-:Y:S01]  /*0120*/  IMAD.U32 R0, RZ, RZ, UR7 ;  /* 0x00000007ff007e24 */ /* 0x000fe2000f8e00ff */
[----:B------:R-:W2:Y:S01]  /*0130*/  LDC R7, c[0x0][0x3a0] ;  /* 0x0000e800ff077b82 */ /* 0x000ea20000000800 */
[----:B-1----:R-:W-:-:S12]  /*0140*/  ULEA UR5, UR6, UR5, 0x18 ;  /* 0x0000000506057291 */ /* 0x002fd8000f8ec0ff */
.L_x_2:
[C---:B01----:R-:W-:Y:S02]  /*0150*/  IMAD R6, R3.reuse, 0x200, R5 ;  /* 0x0000020003067824 */ /* 0x043fe400078e0205 */
[----:B------:R-:W-:Y:S02]  /*0160*/  VIADD R3, R3, 0x4 ;  /* 0x0000000403037836 */ /* 0x000fe40000000000 */
[C---:B------:R-:W-:Y:S01]  /*0170*/  VIADD R2, R6.reuse, 0x200 ;  /* 0x0000020006027836 */ /* 0x040fe20000000000 */
[CC--:B--2---:R-:W-:Y:S02]  /*0180*/  ISETP.GE.U32.AND P0, PT, R6.reuse, R7.reuse, PT ;  /* 0x000000070600720c */ /* 0x0c4fe40003f06070 */
[----:B------:R-:W-:Y:S02]  /*0190*/  IADD3 R4, PT, PT, R6, 0x400, RZ ;  /* 0x0000040006047810 */ /* 0x000fe40007ffe0ff */
[----:B------:R-:W-:Y:S01]  /*01a0*/  ISETP.GE.U32.AND P1, PT, R2, R7, PT ;  /* 0x000000070200720c */ /* 0x000fe20003f26070 */
[C---:B------:R-:W-:Y:S01]  /*01b0*/  VIADD R2, R6.reuse, 0x600 ;  /* 0x0000060006027836 */ /* 0x040fe20000000000 */
[----:B------:R-:W-:-:S02]  /*01c0*/  LEA R6, R6, UR5, 0x2 ;  /* 0x0000000506067c11 */ /* 0x000fc4000f8e10ff */
[-C--:B------:R-:W-:Y:S02]  /*01d0*/  ISETP.GE.U32.AND P2, PT, R4, R7.reuse, PT ;  /* 0x000000070400720c */ /* 0x080fe40003f46070 */
[----:B------:R-:W-:Y:S01]  /*01e0*/  ISETP.GE.U32.AND P3, PT, R2, R7, PT ;  /* 0x000000070200720c */ /* 0x000fe20003f66070 */
[C---:B------:R-:W-:Y:S02]  /*01f0*/  IMAD R4, R7.reuse, 0x4, R6 ;  /* 0x0000000407047824 */ /* 0x040fe400078e0206 */
[----:B------:R-:W-:Y:S02]  /*0200*/  @!P0 IMAD.MOV.U32 R2, RZ, RZ, -0x40800000 ;  /* 0xbf800000ff028424 */ /* 0x000fe400078e00ff */
[----:B------:R-:W-:Y:S02]  /*0210*/  IMAD R9, R7, 0x4, R4 ;  /* 0x0000000407097824 */ /* 0x000fe400078e0204 */
[----:B------:R-:W-:Y:S01]  /*0220*/  @!P1 IMAD.MOV.U32 R11, RZ, RZ, -0x40800000 ;  /* 0xbf800000ff0b9424 */ /* 0x000fe200078e00ff */
[----:B------:R1:W-:Y:S03]  /*0230*/  @!P0 STS [R6], R2 ;  /* 0x0000000206008388 */ /* 0x0003e60000000800 */
[----:B------:R-:W-:Y:S01]  /*0240*/  @!P2 MOV R13, 0xbf800000 ;  /* 0xbf800000000da802 */ /* 0x000fe20000000f00 */
[----:B------:R1:W-:Y:S01]  /*0250*/  @!P0 STS [R4], R2 ;  /* 0x0000000204008388 */ /* 0x0003e20000000800 */
[----:B------:R-:W-:-:S03]  /*0260*/  @!P3 IMAD.MOV.U32 R15, RZ, RZ, -0x40800000 ;  /* 0xbf800000ff0fb424 */ /* 0x000fc600078e00ff */
[----:B------:R1:W-:Y:S01]  /*0270*/  @!P0 STS [R9], R2 ;  /* 0x0000000209008388 */ /* 0x0003e20000000800 */
[----:B------:R-:W-:-:S03]  /*0280*/  ISETP.NE.AND P0, PT, R3, R0, PT ;  /* 0x000000000300720c */ /* 0x000fc60003f05270 */
[----:B------:R1:W-:Y:S04]  /*0290*/  @!P1 STS [R6+0x800], R11 ;  /* 0x0008000b06009388 */ /* 0x0003e80000000800 */
[----:B------:R1:W-:Y:S04]  /*02a0*/  @!P1 STS [R4+0x800], R11 ;  /* 0x0008000b04009388 */ /* 0x0003e80000000800 */
[----:B------:R1:W-:Y:S04]  /*02b0*/  @!P1 STS [R9+0x800], R11 ;  /* 0x0008000b09009388 */ /* 0x0003e80000000800 */
[----:B------:R1:W-:Y:S04]  /*02c0*/  @!P2 STS [R6+0x1000], R13 ;  /* 0x0010000d0600a388 */ /* 0x0003e80000000800 */
[----:B------:R1:W-:Y:S04]  /*02d0*/  @!P2 STS [R4+0x1000], R13 ;  /* 0x0010000d0400a388 */ /* 0x0003e80000000800 */
[----:B------:R1:W-:Y:S04]  /*02e0*/  @!P2 STS [R9+0x1000], R13 ;  /* 0x0010000d0900a388 */ /* 0x0003e80000000800 */
[----:B------:R1:W-:Y:S04]  /*02f0*/  @!P3 STS [R6+0x1800], R15 ;  /* 0x0018000f0600b388 */ /* 0x0003e80000000800 */
[----:B------:R1:W-:Y:S04]  /*0300*/  @!P3 STS [R4+0x1800], R15 ;  /* 0x0018000f0400b388 */ /* 0x0003e80000000800 */
[----:B------:R1:W-:Y:S01]  /*0310*/  @!P3 STS [R9+0x1800], R15 ;  /* 0x0018000f0900b388 */ /* 0x0003e20000000800 */
[----:B------:R-:W-:Y:S05]  /*0320*/  @P0 BRA `(.L_x_2) ;  /* 0xfffffffc00880947 */ /* 0x000fea000383ffff */
.L_x_1:
[----:B------:R-:W-:Y:S05]  /*0330*/  BRA.U !UP1, `(.L_x_0) ;  /* 0x0000000109a07547 */ /* 0x000fea000b800000 */
[----:B------:R-:W-:Y:S02]  /*0340*/  UISETP.NE.AND UP0, UPT, UR8, 0x1, UPT ;  /* 0x000000010800788c */ /* 0x000fe4000bf05270 */
[----:B------:R-:W-:-:S07]  /*0350*/  ULOP3.LUT UP1, URZ, UR4, 0x200, URZ, 0xc0, !UPT ;  /* 0x0000020004ff7892 */ /* 0x000fce000f82c0ff */
[----:B------:R-:W-:Y:S05]  /*0360*/  BRA.U !UP0, `(.L_x_3) ;  /* 0x0000000108507547 */ /* 0x000fea000b800000 */
[----:B-1----:R-:W1:Y:S01]  /*0370*/  LDC R4, c[0x0][0x3a0] ;  /* 0x0000e800ff047b82 */ /* 0x002e620000000800 */
[C---:B0-----:R-:W-:Y:S01]  /*0380*/  IMAD R3, R0.reuse, 0x200, R5 ;  /* 0x0000020000037824 */ /* 0x041fe200078e0205 */
[----:B------:R-:W-:Y:S01]  /*0390*/  UMOV UR4, 0x400 ;  /* 0x0000040000047882 */ /* 0x000fe20000000000 */
[----:B------:R-:W-:Y:S02]  /*03a0*/  VIADD R0, R0, 0x2 ;  /* 0x0000000200007836 */ /* 0x000fe40000000000 */
[----:B------:R-:W-:-:S03]  /*03b0*/  VIADD R2, R3, 0x200 ;  /* 0x0000020003027836 */ /* 0x000fc60000000000 */
[----:B------:R-:W0:Y:S01]  /*03c0*/  S2UR UR5, SR_CgaCtaId ;  /* 0x00000000000579c3 */ /* 0x000e220000008800 */
[-C--:B-1----:R-:W-:Y:S02]  /*03d0*/  ISETP.GE.U32.AND P0, PT, R3, R4.reuse, PT ;  /* 0x000000040300720c */ /* 0x082fe40003f06070 */
[----:B------:R-:W-:Y:S01]  /*03e0*/  ISETP.GE.U32.AND P1, PT, R2, R4, PT ;  /* 0x000000040200720c */ /* 0x000fe20003f26070 */
[----:B0-----:R-:W-:-:S10]  /*03f0*/  ULEA UR4, UR5, UR4, 0x18 ;  /* 0x0000000405047291 */ /* 0x001fd4000f8ec0ff */
[----:B------:R-:W-:Y:S02]  /*0400*/  @!P0 MOV R7, 0xbf800000 ;  /* 0xbf80000000078802 */ /* 0x000fe40000000f00 */
[----:B------:R-:W-:Y:S01]  /*0410*/  LEA R3, R3, UR4, 0x2 ;  /* 0x0000000403037c11 */ /* 0x000fe2000f8e10ff */
[----:B------:R-:W-:-:S04]  /*0420*/  @!P1 IMAD.MOV.U32 R9, RZ, RZ, -0x40800000 ;  /* 0xbf800000ff099424 */ /* 0x000fc800078e00ff */
[C---:B------:R-:W-:Y:S01]  /*0430*/  IMAD R2, R4.reuse, 0x4, R3 ;  /* 0x0000000404027824 */ /* 0x040fe200078e0203 */
[----:B------:R2:W-:Y:S03]  /*0440*/  @!P0 STS [R3], R7 ;  /* 0x0000000703008388 */ /* 0x0005e60000000800 */
[----:B------:R-:W-:Y:S01]  /*0450*/  IMAD R4, R4, 0x4, R2 ;  /* 0x0000000404047824 */ /* 0x000fe200078e0202 */
[----:B------:R2:W-:Y:S04]  /*0460*/  @!P0 STS [R2], R7 ;  /* 0x0000000702008388 */ /* 0x0005e80000000800 */
[----:B------:R2:W-:Y:S04]  /*0470*/  @!P0 STS [R4], R7 ;  /* 0x0000000704008388 */ /* 0x0005e80000000800 */
[----:B------:R2:W-:Y:S04]  /*0480*/  @!P1 STS [R3+0x800], R9 ;  /* 0x0008000903009388 */ /* 0x0005e80000000800 */
[----:B------:R2:W-:Y:S04]  /*0490*/  @!P1 STS [R2+0x800], R9 ;  /* 0x0008000902009388 */ /* 0x0005e80000000800 */
[----:B------:R2:W-:Y:S02]  /*04a0*/  @!P1 STS [R4+0x800], R9 ;  /* 0x0008000904009388 */ /* 0x0005e40000000800 */
.L_x_3:
[----:B------:R-:W-:Y:S05]  /*04b0*/  BRA.U !UP1, `(.L_x_0) ;  /* 0x0000000109407547 */ /* 0x000fea000b800000 */
[----:B--2---:R-:W2:Y:S01]  /*04c0*/  LDC R3, c[0x0][0x3a0] ;  /* 0x0000e800ff037b82 */ /* 0x004ea20000000800 */
[----:B0-----:R-:W-:Y:S01]  /*04d0*/  IMAD R0, R0, 0x200, R5 ;  /* 0x0000020000007824 */ /* 0x001fe200078e0205 */
[----:B------:R-:W-:Y:S04]  /*04e0*/  BSSY.RECONVERGENT B0, `(.L_x_0) ;  /* 0x000000d000007945 */ /* 0x000fe80003800200 */
[----:B--2---:R-:W-:-:S13]  /*04f0*/  ISETP.GE.U32.AND P0, PT, R0, R3, PT ;  /* 0x000000030000720c */ /* 0x004fda0003f06070 */
[----:B------:R-:W-:Y:S05]  /*0500*/  @P0 BRA `(.L_x_4) ;  /* 0x0000000000280947 */ /* 0x000fea0003800000 */
[----:B------:R-:W0:Y:S01]  /*0510*/  S2UR UR5, SR_CgaCtaId ;  /* 0x00000000000579c3 */ /* 0x000e220000008800 */
[----:B------:R-:W-:Y:S01]  /*0520*/  UMOV UR4, 0x400 ;  /* 0x0000040000047882 */ /* 0x000fe20000000000 */
[----:B------:R-:W-:Y:S01]  /*0530*/  HFMA2 R5, -RZ, RZ, -1.875, 0 ;  /* 0xbf800000ff057431 */ /* 0x000fe200000001ff */
[----:B0-----:R-:W-:-:S06]  /*0540*/  ULEA UR4, UR5, UR4, 0x18 ;  /* 0x0000000405047291 */ /* 0x001fcc000f8ec0ff */
[----:B------:R-:W-:-:S05]  /*0550*/  LEA R0, R0, UR4, 0x2 ;  /* 0x0000000400007c11 */ /* 0x000fca000f8e10ff */
[C---:B-1----:R-:W-:Y:S01]  /*0560*/  IMAD R2, R3.reuse, 0x4, R0 ;  /* 0x0000000403027824 */ /* 0x042fe200078e0200 */
[----:B------:R0:W-:Y:S03]  /*0570*/  STS [R0], R5 ;  /* 0x0000000500007388 */ /* 0x0001e60000000800 */
[----:B------:R-:W-:Y:S01]  /*0580*/  IMAD R3, R3, 0x4, R2 ;  /* 0x0000000403037824 */ /* 0x000fe200078e0202 */
[----:B------:R0:W-:Y:S04]  /*0590*/  STS [R2], R5 ;  /* 0x0000000502007388 */ /* 0x0001e80000000800 */
[----:B------:R0:W-:Y:S02]  /*05a0*/  STS [R3], R5 ;  /* 0x0000000503007388 */ /* 0x0001e40000000800 */
.L_x_4:
[----:B------:R-:W-:Y:S05]  /*05b0*/  BSYNC.RECONVERGENT B0 ;  /* 0x0000000000007941 */ /* 0x000fea0003800200 */
.L_x_0:
[----:B------:R-:W3:Y:S02]  /*05c0*/  LDCU.64 UR8, c[0x0][0x398] ;  /* 0x00007300ff0877ac */ /* 0x000ee40008000a00 */
[----:B---3--:R-:W-:-:S04]  /*05d0*/  UIADD3 UR11, UPT, UPT, UR8, -0x1, URZ ;  /* 0xffffffff080b7890 */ /* 0x008fc8000fffe0ff */
[----:B------:R-:W-:-:S04]  /*05e0*/  UIADD3 UR6, UPT, UPT, UR11, UR9, URZ ;  /* 0x000000090b067290 */ /* 0x000fc8000fffe0ff */
[----:B------:R-:W-:-:S06]  /*05f0*/  UISETP.GE.AND UP0, UPT, UR6, 0x1, UPT ;  /* 0x000000010600788c */ /* 0x000fcc000bf06270 */
[----:B------:R-:W-:-:S13]  /*0600*/  PLOP3.LUT P0, PT, PT, PT, UP0, 0x80, 0x8 ;  /* 0x000000000008781c */ /* 0x000fda0003f0f008 */
[----:B------:R-:W-:Y:S05]  /*0610*/  @!P0 EXIT ;  /* 0x000000000000894d */ /* 0x000fea0003800000 */
[----:B0-----:R-:W0:Y:S01]  /*0620*/  S2R R0, SR_TID.X ;  /* 0x0000000000007919 */ /* 0x001e220000002100 */
[----:B------:R-:W3:Y:S01]  /*0630*/  LDCU.64 UR4, c[0x0][0x390] ;  /* 0x00007200ff0477ac */ /* 0x000ee20008000a00 */
[----:B-12---:R-:W-:Y:S02]  /*0640*/  IMAD.MOV.U32 R4, RZ, RZ, RZ ;  /* 0x000000ffff047224 */ /* 0x006fe400078e00ff */
[----:B------:R-:W-:Y:S01]  /*0650*/  IMAD.MOV.U32 R18, RZ, RZ, RZ ;  /* 0x000000ffff127224 */ /* 0x000fe200078e00ff */
[----:B------:R-:W-:Y:S01]  /*0660*/  UIMAD UR7, UR12, UR8, UR13 ;  /* 0x000000080c0772a4 */ /* 0x000fe2000f8e020d */
[----:B------:R-:W1:Y:S01]  /*0670*/  LDCU.64 UR14, c[0x0][0x358] ;  /* 0x00006b00ff0e77ac */ /* 0x000e620008000a00 */
[----:B------:R-:W-:Y:S02]  /*0680*/  UIADD3 UR8, UPT, UPT, UR13, 0x1, URZ ;  /* 0x000000010d087890 */ /* 0x000fe4000fffe0ff */
[----:B---3--:R-:W-:-:S12]  /*0690*/  UIMAD.WIDE UR4, UR7, 0x4, UR4 ;  /* 0x00000004070478a5 */ /* 0x008fd8000f8e0204 */
.L_x_21:
[----:B------:R-:W2:Y:S01]  /*06a0*/  LDCU UR7, c[0x0][0x398] ;  /* 0x00007300ff0777ac */ /* 0x000ea20008000800 */
[C---:B------:R-:W-:Y:S01]  /*06b0*/  VIADD R5, R18.reuse, -UR11 ;  /* 0x8000000b12057c36 */ /* 0x040fe20008000000 */
[----:B------:R-:W-:Y:S01]  /*06c0*/  PLOP3.LUT P0, PT, PT, PT, PT, 0x8, 0x80 ;  /* 0x000000000080781c */ /* 0x000fe20003f0e170 */
[----:B------:R-:W-:Y:S01]  /*06d0*/  UISETP.GE.AND UP0, UPT, UR10, 0x1, UPT ;  /* 0x000000010a00788c */ /* 0x000fe2000bf06270 */
[----:B--2---:R-:W-:-:S04]  /*06e0*/  ISETP.GE.AND P2, PT, R18, UR7, PT ;  /* 0x0000000712007c0c */ /* 0x004fc8000bf46270 */
[----:B------:R-:W-:-:S04]  /*06f0*/  SEL R5, R5, RZ, P2 ;  /* 0x000000ff05057207 */ /* 0x000fc80001000000 */
[----:B------:R-:W-:Y:S05]  /*0700*/  BRA.U !UP0, `(.L_x_5) ;  /* 0x0000000908287547 */ /* 0x000fea000b800000 */
[----:B------:R-:W2:Y:S01]  /*0710*/  LDCU UR9, c[0x0][0x39c] ;  /* 0x00007380ff0977ac */ /* 0x000ea20008000800 */
[----:B------:R-:W3:Y:S01]  /*0720*/  LDC R7, c[0x0][0x3a0] ;  /* 0x0000e800ff077b82 */ /* 0x000ee20000000800 */
[C---:B------:R-:W-:Y:S01]  /*0730*/  VIADD R6, R4.reuse, 0x2 ;  /* 0x0000000204067836 */ /* 0x040fe20000000000 */
[----:B------:R-:W-:Y:S01]  /*0740*/  IADD3 R10, PT, PT, R4, 0x1, RZ ;  /* 0x00000001040a7810 */ /* 0x000fe20007ffe0ff */
[----:B------:R-:W-:Y:S01]  /*0750*/  IMAD.MOV.U32 R11, RZ, RZ, RZ ;  /* 0x000000ffff0b7224 */ /* 0x000fe200078e00ff */
[----:B------:R-:W-:Y:S01]  /*0760*/  SEL R8, R18, UR11, !P2 ;  /* 0x0000000b12087c07 */ /* 0x000fe2000d000000 */
[----:B------:R-:W-:Y:S01]  /*0770*/  IMAD.HI.U32 R2, R6, -0x55555555, RZ ;  /* 0xaaaaaaab06027827 */ /* 0x000fe200078e00ff */
[----:B------:R-:W-:Y:S02]  /*0780*/  SEL R9, RZ, 0xffffffff, P2 ;  /* 0xffffffffff097807 */ /* 0x000fe40001000000 */
[----:B------:R-:W-:Y:S02]  /*0790*/  ISETP.GT.AND P1, PT, R5, 0x1, PT ;  /* 0x000000010500780c */ /* 0x000fe40003f24270 */
[----:B------:R-:W-:Y:S01]  /*07a0*/  SHF.R.U32.HI R3, RZ, 0x1, R2 ;  /* 0x00000001ff037819 */ /* 0x000fe20000011602 */
[----:B------:R-:W-:Y:S01]  /*07b0*/  IMAD.MOV.U32 R2, RZ, RZ, RZ ;  /* 0x000000ffff027224 */ /* 0x000fe200078e00ff */
[----:B------:R-:W-:-:S02]  /*07c0*/  ISETP.NE.AND P2, PT, R10, 0x3, PT ;  /* 0x000000030a00780c */ /* 0x000fc40003f45270 */
[----:B------:R-:W-:Y:S01]  /*07d0*/  ISETP.EQ.AND P1, PT, R8, UR11, P1 ;  /* 0x0000000b08007c0c */ /* 0x000fe20008f22270 */
[----:B------:R-:W-:Y:S01]  /*07e0*/  IMAD R6, R3, -0x3, R6 ;  /* 0xfffffffd03067824 */ /* 0x000fe200078e0206 */
[----:B------:R-:W-:Y:S01]  /*07f0*/  SEL R10, R10, RZ, P2 ;  /* 0x000000ff0a0a7207 */ /* 0x000fe20001000000 */
[----:B--2---:R-:W-:Y:S02]  /*0800*/  UIADD3 UR7, UPT, UPT, UR9, -0x1, URZ ;  /* 0xffffffff09077890 */ /* 0x004fe4000fffe0ff */
[----:B------:R-:W-:-:S04]  /*0810*/  ISETP.GE.AND P0, PT, R18, UR9, PT ;  /* 0x0000000912007c0c */ /* 0x000fc8000bf06270 */
[C---:B------:R-:W-:Y:S01]  /*0820*/  VIADD R13, R18.reuse, -UR7 ;  /* 0x80000007120d7c36 */ /* 0x040fe20008000000 */
[----:B------:R-:W-:-:S04]  /*0830*/  SEL R12, R18, UR7, !P0 ;  /* 0x00000007120c7c07 */ /* 0x000fc8000c000000 */
[----:B------:R-:W-:-:S07]  /*0840*/  SEL R13, R13, RZ, P0 ;  /* 0x000000ff0d0d7207 */ /* 0x000fce0000000000 */
.L_x_20:
[----:B0--3--:R-:W-:-:S05]  /*0850*/  IMAD R14, R11, 0x200, R0 ;  /* 0x000002000b0e7824 */ /* 0x009fca00078e0200 */
[----:B---3--:R-:W-:-:S13]  /*0860*/  ISETP.GE.AND P0, PT, R14, R7, PT ;  /* 0x000000070e00720c */ /* 0x008fda0003f06270 */
[----:B--2---:R-:W-:Y:S05]  /*0870*/  @P0 BRA `(.L_x_6) ;  /* 0x0000000400c80947 */ /* 0x004fea0003800000 */
[----:B------:R-:W-:Y:S01]  /*0880*/  IMAD.IADD R15, R5, 0x1, R14 ;  /* 0x00000001050f7824 */ /* 0x000fe200078e020e */
[----:B------:R-:W-:Y:S01]  /*0890*/  IADD3 R16, PT, PT, R8, -R14, RZ ;  /* 0x8000000e08107210 */ /* 0x000fe20007ffe0ff */
[----:B------:R-:W-:Y:S03]  /*08a0*/  BSSY.RECONVERGENT B0, `(.L_x_7) ;  /* 0x000006c000007945 */ /* 0x000fe60003800200 */
[----:B------:R-:W-:-:S04]  /*08b0*/  ISETP.GT.AND P0, PT, R15, R12, PT ;  /* 0x0000000c0f00720c */ /* 0x000fc80003f04270 */
[----:B------:R-:W-:-:S13]  /*08c0*/  ISETP.GE.AND P0, PT, R16, R13, !P0 ;  /* 0x0000000d1000720c */ /* 0x000fda0004706270 */
[----:B------:R-:W0:Y:S01]  /*08d0*/  @!P0 S2R R20, SR_CgaCtaId ;  /* 0x0000000000148919 */ /* 0x000e220000008800 */
[----:B------:R-:W-:Y:S01]  /*08e0*/  @!P0 MOV R17, 0x400 ;  /* 0x0000040000118802 */ /* 0x000fe20000000f00 */
[----:B------:R-:W-:Y:S02]  /*08f0*/  @!P0 IMAD R3, R4, R7, R14 ;  /* 0x0000000704038224 */ /* 0x000fe400078e020e */
[----:B------:R-:W-:Y:S01]  /*0900*/  @!P0 IMAD.MOV.U32 R22, RZ, RZ, -0x40800000 ;  /* 0xbf800000ff168424 */ /* 0x000fe200078e00ff */
[----:B0-----:R-:W-:-:S05]  /*0910*/  @!P0 LEA R20, R20, R17, 0x18 ;  /* 0x0000001114148211 */ /* 0x001fca00078ec0ff */
[----:B------:R-:W-:-:S05]  /*0920*/  @!P0 IMAD R3, R3, 0x4, R20 ;  /* 0x0000000403038824 */ /* 0x000fca00078e0214 */
[----:B------:R0:W-:Y:S01]  /*0930*/  @!P0 STS [R3], R22 ;  /* 0x0000001603008388 */ /* 0x0001e20000000800 */
[----:B------:R-:W-:Y:S05]  /*0940*/  @!P0 BRA `(.L_x_8) ;  /* 0x0000000400848947 */ /* 0x000fea0003800000 */
[----:B------:R-:W-:-:S04]  /*0950*/  ISETP.GT.AND P0, PT, R15, UR13, PT ;  /* 0x0000000d0f007c0c */ /* 0x000fc8000bf04270 */
[----:B------:R-:W-:-:S13]  /*0960*/  ISETP.LE.AND P0, PT, R16, UR12, !P0 ;  /* 0x0000000c10007c0c */ /* 0x000fda000c703270 */
[----:B------:R-:W2:Y:S01]  /*0970*/  @!P0 S2R R20, SR_CgaCtaId ;  /* 0x0000000000148919 */ /* 0x000ea20000008800 */
[----:B------:R-:W-:Y:S01]  /*0980*/  @!P0 MOV R17, 0x400 ;  /* 0x0000040000118802 */ /* 0x000fe20000000f00 */
[----:B0-----:R-:W-:Y:S02]  /*0990*/  @!P0 IMAD R3, R4, R7, R14 ;  /* 0x0000000704038224 */ /* 0x001fe400078e020e */
[----:B------:R-:W-:Y:S01]  /*09a0*/  @!P0 IMAD.MOV.U32 R22, RZ, RZ, -0x40800000 ;  /* 0xbf800000ff168424 */ /* 0x000fe200078e00ff */
[----:B--2---:R-:W-:-:S05]  /*09b0*/  @!P0 LEA R20, R20, R17, 0x18 ;  /* 0x0000001114148211 */ /* 0x004fca00078ec0ff */
[----:B------:R-:W-:-:S05]  /*09c0*/  @!P0 IMAD R3, R3, 0x4, R20 ;  /* 0x0000000403038824 */ /* 0x000fca00078e0214 */
[----:B------:R2:W-:Y:S01]  /*09d0*/  @!P0 STS [R3], R22 ;  /* 0x0000001603008388 */ /* 0x0005e20000000800 */
[----:B------:R-:W-:Y:S05]  /*09e0*/  @!P0 BRA `(.L_x_8) ;  /* 0x00000004005c8947 */ /* 0x000fea0003800000 */
[----:B------:R-:W0:Y:S08]  /*09f0*/  LDC R17, c[0x0][0x398] ;  /* 0x0000e600ff117b82 */ /* 0x000e300000000800 */
[----:B--2---:R-:W2:Y:S01]  /*0a00*/  LDC.64 R2, c[0x0][0x380] ;  /* 0x0000e000ff027b82 */ /* 0x004ea20000000a00 */
[----:B0-----:R-:W-:-:S04]  /*0a10*/  IMAD R17, R17, UR12, R16 ;  /* 0x0000000c11117c24 */ /* 0x001fc8000f8e0210 */
[----:B--2---:R-:W-:-:S06]  /*0a20*/  IMAD.WIDE R2, R17, 0x4, R2 ;  /* 0x0000000411027825 */ /* 0x004fcc00078e0202 */
[----:B-1----:R-:W2:Y:S01]  /*0a30*/  LDG.E R2, desc[UR14][R2.64] ;  /* 0x0000000e02027981 */ /* 0x002ea2000c1e1900 */
[----:B------:R-:W-:Y:S01]  /*0a40*/  IADD3 R20, PT, PT, R9, R14, RZ ;  /* 0x0000000e09147210 */ /* 0x000fe20007ffe0ff */
[----:B------:R-:W-:Y:S01]  /*0a50*/  BSSY.RECONVERGENT B1, `(.L_x_9) ;  /* 0x0000018000017945 */ /* 0x000fe20003800200 */
[----:B------:R-:W-:Y:S01]  /*0a60*/  ISETP.GE.AND P0, PT, R16, 0x1, PT ;  /* 0x000000011000780c */ /* 0x000fe20003f06270 */
[----:B------:R-:W0:Y:S01]  /*0a70*/  S2R R22, SR_CgaCtaId ;  /* 0x0000000000167919 */ /* 0x000e220000008800 */
[----:B------:R-:W-:Y:S01]  /*0a80*/  ISETP.GE.AND P2, PT, R15, 0x1, PT ;  /* 0x000000010f00780c */ /* 0x000fe20003f46270 */
[C---:B------:R-:W-:Y:S01]  /*0a90*/  VIADD R17, R20.reuse, 0x1 ;  /* 0x0000000114117836 */ /* 0x040fe20000000000 */
[----:B------:R-:W-:Y:S01]  /*0aa0*/  MOV R19, 0x400 ;  /* 0x0000040000137802 */ /* 0x000fe20000000f00 */
[----:B------:R-:W-:Y:S01]  /*0ab0*/  IMAD.MOV.U32 R21, RZ, RZ, RZ ;  /* 0x000000ffff157224 */ /* 0x000fe200078e00ff */
[----:B------:R-:W-:Y:S01]  /*0ac0*/  ISETP.LT.OR P2, PT, R20, RZ, !P2 ;  /* 0x000000ff1400720c */ /* 0x000fe20005741670 */
[----:B------:R-:W-:Y:S01]  /*0ad0*/  IMAD R20, R10, R7, R20 ;  /* 0x000000070a147224 */ /* 0x000fe200078e0214 */
[----:B------:R-:W-:-:S02]  /*0ae0*/  ISETP.GE.OR P3, PT, R17, UR6, !P0 ;  /* 0x0000000611007c0c */ /* 0x000fc4000c766670 */
[----:B0-----:R-:W-:-:S05]  /*0af0*/  LEA R17, R22, R19, 0x18 ;  /* 0x0000001316117211 */ /* 0x001fca00078ec0ff */
[----:B------:R-:W-:Y:S02]  /*0b00*/  IMAD R20, R20, 0x4, R17 ;  /* 0x0000000414147824 */ /* 0x000fe400078e0211 */
[----:B--2---:R-:W-:-:S04]  /*0b10*/  IMAD.MOV.U32 R3, RZ, RZ, R2 ;  /* 0x000000ffff037224 */ /* 0x004fc800078e0002 */
[----:B------:R-:W-:Y:S05]  /*0b20*/  @P3 BRA `(.L_x_10) ;  /* 0x0000000000283947 */ /* 0x000fea0003800000 */
[----:B------:R-:W0:Y:S01]  /*0b30*/  LDS R19, [R20+0x4] ;  /* 0x0000040014137984 */ /* 0x000e220000000800 */
[----:B------:R-:W-:Y:S02]  /*0b40*/  MOV R3, R2 ;  /* 0x0000000200037202 */ /* 0x000fe40000000f00 */
[----:B0-----:R-:W-:-:S13]  /*0b50*/  FSETP.GT.AND P3, PT, R19, -1, PT ;  /* 0xbf8000001300780b */ /* 0x001fda0003f64000 */
[----:B------:R-:W-:Y:S05]  /*0b60*/  @!P3 BRA `(.L_x_10) ;  /* 0x000000000018b947 */ /* 0x000fea0003800000 */
[----:B------:R-:W-:Y:S01]  /*0b70*/  FADD R3, R2, R19 ;  /* 0x0000001302037221 */ /* 0x000fe20000000000 */
[----:B------:R-:W-:-:S03]  /*0b80*/  IMAD.MOV.U32 R21, RZ, RZ, 0x1 ;  /* 0x00000001ff157424 */ /* 0x000fc600078e00ff */
[----:B------:R-:W-:Y:S01]  /*0b90*/  FADD R19, R3, -0.30000001192092895508 ;  /* 0xbe99999a03137421 */ /* 0x000fe20000000000 */
[----:B------:R-:W-:-:S04]  /*0ba0*/  IMAD.MOV.U32 R3, RZ, RZ, R2 ;  /* 0x000000ffff037224 */ /* 0x000fc800078e0002 */
[----:B------:R-:W-:-:S13]  /*0bb0*/  FSETP.GEU.AND P3, PT, R2, R19, PT ;  /* 0x000000130200720b */ /* 0x000fda0003f6e000 */
[----:B------:R-:W-:-:S07]  /*0bc0*/  @!P3 IMAD.MOV.U32 R3, RZ, RZ, R19 ;  /* 0x000000ffff03b224 */ /* 0x000fce00078e0013 */
.L_x_10:
[----:B------:R-:W-:Y:S05]  /*0bd0*/  BSYNC.RECONVERGENT B1 ;  /* 0x0000000000017941 */ /* 0x000fea0003800200 */
.L_x_9:
[----:B------:R-:W-:Y:S04]  /*0be0*/  BSSY.RECONVERGENT B1, `(.L_x_11) ;  /* 0x000000a000017945 */ /* 0x000fe80003800200 */
[----:B------:R-:W-:Y:S05]  /*0bf0*/  @P2 BRA `(.L_x_12) ;  /* 0x0000000000202947 */ /* 0x000fea0003800000 */
[----:B------:R-:W0:Y:S02]  /*0c00*/  LDS R19, [R20] ;  /* 0x0000000014137984 */ /* 0x000e240000000800 */
[----:B0-----:R-:W-:-:S13]  /*0c10*/  FSETP.GT.AND P2, PT, R19, -1, PT ;  /* 0xbf8000001300780b */ /* 0x001fda0003f44000 */
[----:B------:R-:W-:Y:S05]  /*0c20*/  @!P2 BRA `(.L_x_12) ;  /* 0x000000000014a947 */ /* 0x000fea0003800000 */
[----:B------:R-:W-:Y:S01]  /*0c30*/  FADD R19, R2, R19 ;  /* 0x0000001302137221 */ /* 0x000fe20000000000 */
[----:B------:R-:W-:-:S03]  /*0c40*/  IMAD.MOV.U32 R21, RZ, RZ, 0x1 ;  /* 0x00000001ff157424 */ /* 0x000fc600078e00ff */
[----:B------:R-:W-:-:S05]  /*0c50*/  FADD R20, R19, -0.30000001192092895508 ;  /* 0xbe99999a13147421 */ /* 0x000fca0000000000 */
[----:B------:R-:W-:-:S13]  /*0c60*/  FSETP.GEU.AND P2, PT, R3, R20, PT ;  /* 0x000000140300720b */ /* 0x000fda0003f4e000 */
[----:B------:R-:W-:-:S07]  /*0c70*/  @!P2 MOV R3, R20 ;  /* 0x000000140003a202 */ /* 0x000fce0000000f00 */
.L_x_12:
[----:B------:R-:W-:Y:S05]  /*0c80*/  BSYNC.RECONVERGENT B1 ;  /* 0x0000000000017941 */ /* 0x000fea0003800200 */
.L_x_11:
[----:B------:R-:W-:Y:S01]  /*0c90*/  UIADD3 UR7, UPT, UPT, UR12, 0x1, URZ ;  /* 0x000000010c077890 */ /* 0x000fe2000fffe0ff */
[C---:B------:R-:W-:Y:S01]  /*0ca0*/  ISETP.NE.AND P2, PT, R15.reuse, UR8, PT ;  /* 0x000000080f007c0c */ /* 0x040fe2000bf45270 */
[----:B------:R-:W-:Y:S01]  /*0cb0*/  BSSY.RECONVERGENT B1, `(.L_x_13) ;  /* 0x0000023000017945 */ /* 0x000fe20003800200 */
[----:B------:R-:W-:-:S03]  /*0cc0*/  ISETP.NE.AND P3, PT, R15, UR13, PT ;  /* 0x0000000d0f007c0c */ /* 0x000fc6000bf65270 */
[----:B------:R-:W-:Y:S01]  /*0cd0*/  BSSY.RELIABLE B2, `(.L_x_14) ;  /* 0x000001d000027945 */ /* 0x000fe20003800100 */
[C---:B------:R-:W-:Y:S02]  /*0ce0*/  ISETP.EQ.AND P2, PT, R16.reuse, UR12, !P2 ;  /* 0x0000000c10007c0c */ /* 0x040fe4000d742270 */
[----:B------:R-:W-:Y:S02]  /*0cf0*/  ISETP.EQ.AND P3, PT, R16, UR7, !P3 ;  /* 0x0000000710007c0c */ /* 0x000fe4000df62270 */
[----:B------:R-:W-:Y:S02]  /*0d00*/  SEL R9, R9, 0x1, !P1 ;  /* 0x0000000109097807 */ /* 0x000fe40004800000 */
[----:B------:R-:W-:-:S13]  /*0d10*/  PLOP3.LUT P2, PT, P2, P3, PT, 0xf8, 0x8f ;  /* 0x00000000008f781c */ /* 0x000fda0001747f70 */
[----:B------:R-:W-:Y:S05]  /*0d20*/  @P2 BRA `(.L_x_15) ;  /* 0x0000000000402947 */ /* 0x000fea0003800000 */
[----:B------:R-:W-:-:S05]  /*0d30*/  IMAD.IADD R20, R9, 0x1, R14 ;  /* 0x0000000109147824 */ /* 0x000fca00078e020e */
[----:B------:R-:W-:-:S13]  /*0d40*/  ISETP.LT.OR P0, PT, R20, RZ, !P0 ;  /* 0x000000ff1400720c */ /* 0x000fda0004701670 */
[----:B------:R-:W-:Y:S05]  /*0d50*/  @P0 BRA `(.L_x_15) ;  /* 0x0000000000340947 */ /* 0x000fea0003800000 */
[----:B------:R-:W-:-:S04]  /*0d60*/  IMAD R20, R6, R7, R20 ;  /* 0x0000000706147224 */ /* 0x000fc800078e0214 */
[----:B------:R-:W-:-:S05]  /*0d70*/  IMAD R20, R20, 0x4, R17 ;  /* 0x0000000414147824 */ /* 0x000fca00078e0211 */
[----:B------:R-:W0:Y:S02]  /*0d80*/  LDS R19, [R20] ;  /* 0x0000000014137984 */ /* 0x000e240000000800 */
[----:B0-----:R-:W-:-:S13]  /*0d90*/  FSETP.GT.AND P0, PT, R19, -1, PT ;  /* 0xbf8000001300780b */ /* 0x001fda0003f04000 */
[----:B------:R-:W-:Y:S05]  /*0da0*/  @!P0 BRA `(.L_x_15) ;  /* 0x0000000000208947 */ /* 0x000fea0003800000 */
[----:B------:R-:W-:Y:S01]  /*0db0*/  FADD R20, R2, R19 ;  /* 0x0000001302147221 */ /* 0x000fe20000000000 */
[----:B------:R-:W-:Y:S04]  /*0dc0*/  BSSY.RECONVERGENT B3, `(.L_x_16) ;  /* 0x0000005000037945 */ /* 0x000fe80003800200 */
[----:B------:R-:W-:-:S04]  /*0dd0*/  FSET.BF.LT.AND R2, R3, R20, PT ;  /* 0x000000140302720a */ /* 0x000fc80003801000 */
[----:B------:R-:W-:-:S13]  /*0de0*/  FSETP.GT.AND P0, PT, R3, R2, PT ;  /* 0x000000020300720b */ /* 0x000fda0003f04000 */
[----:B------:R-:W-:Y:S05]  /*0df0*/  @!P0 BRA `(.L_x_17) ;  /* 0x0000000000048947 */ /* 0x000fea0003800000 */
[----:B------:R-:W-:-:S07]  /*0e00*/  IMAD.MOV.U32 R3, RZ, RZ, R20 ;  /* 0x000000ffff037224 */ /* 0x000fce00078e0014 */
.L_x_17:
[----:B------:R-:W-:Y:S05]  /*0e10*/  BSYNC.RECONVERGENT B3 ;  /* 0x0000000000037941 */ /* 0x000fea0003800200 */
.L_x_16:
[----:B------:R-:W-:Y:S05]  /*0e20*/  BRA `(.L_x_18) ;  /* 0x00000000001c7947 */ /* 0x000fea0003800000 */
.L_x_15:
[----:B------:R-:W-:-:S13]  /*0e30*/  ISETP.NE.AND P0, PT, R21, RZ, PT ;  /* 0x000000ff1500720c */ /* 0x000fda0003f05270 */
[----:B------:R-:W-:Y:S01]  /*0e40*/  @!P0 IMAD R2, R4, R7, R14 ;  /* 0x0000000704028224 */ /* 0x000fe200078e020e */
[----:B------:R-:W-:Y:S05]  /*0e50*/  @!P0 BREAK.RELIABLE B2 ;  /* 0x0000000000028942 */ /* 0x000fea0003800100 */
[----:B------:R-:W-:Y:S01]  /*0e60*/  @!P0 IMAD.MOV.U32 R19, RZ, RZ, -0x40800000 ;  /* 0xbf800000ff138424 */ /* 0x000fe200078e00ff */
[----:B------:R-:W-:-:S05]  /*0e70*/  @!P0 LEA R2, R2, R17, 0x2 ;  /* 0x0000001102028211 */ /* 0x000fca00078e10ff */
[----:B------:R0:W-:Y:S01]  /*0e80*/  @!P0 STS [R2], R19 ;  /* 0x0000001302008388 */ /* 0x0001e20000000800 */
[----:B------:R-:W-:Y:S05]  /*0e90*/  @!P0 BRA `(.L_x_19) ;  /* 0x0000000000108947 */ /* 0x000fea0003800000 */
.L_x_18:
[----:B------:R-:W-:Y:S05]  /*0ea0*/  BSYNC.RELIABLE B2 ;  /* 0x0000000000027941 */ /* 0x000fea0003800100 */
.L_x_14:
[----:B------:R-:W-:-:S04]  /*0eb0*/  IMAD R14, R4, R7, R14 ;  /* 0x00000007040e7224 */ /* 0x000fc800078e020e */
[----:B------:R-:W-:-:S05]  /*0ec0*/  IMAD R14, R14, 0x4, R17 ;  /* 0x000000040e0e7824 */ /* 0x000fca00078e0211 */
[----:B------:R1:W-:Y:S02]  /*0ed0*/  STS [R14], R3 ;  /* 0x000000030e007388 */ /* 0x0003e40000000800 */
.L_x_19:
[----:B------:R-:W-:Y:S05]  /*0ee0*/  BSYNC.RECONVERGENT B1 ;  /* 0x0000000000017941 */ /* 0x000fea0003800200 */
.L_x_13:
[----:B------:R-:W-:Y:S01]  /*0ef0*/  ISETP.NE.AND P0, PT, R15, UR13, PT ;  /* 0x0000000d0f007c0c */ /* 0x000fe2000bf05270 */
[----:B-1----:R-:W-:Y:S02]  /*0f00*/  IMAD.U32 R14, RZ, RZ, UR4 ;  /* 0x00000004ff0e7e24 */ /* 0x002fe4000f8e00ff */
[----:B------:R-:W-:Y:S01]  /*0f10*/  IMAD.U32 R15, RZ, RZ, UR5 ;  /* 0x00000005ff0f7e24 */ /* 0x000fe2000f8e00ff */
[----:B------:R-:W-:Y:S01]  /*0f20*/  ISETP.NE.OR P0, PT, R16, UR12, P0 ;  /* 0x0000000c10007c0c */ /* 0x000fe20008705670 */
[----:B0-----:R-:W-:-:S12]  /*0f30*/  IMAD.MOV.U32 R2, RZ, RZ, RZ ;  /* 0x000000ffff027224 */ /* 0x001fd800078e00ff */
[----:B------:R3:W-:Y:S01]  /*0f40*/  @!P0 STG.E desc[UR14][R14.64], R3 ;  /* 0x000000030e008986 */ /* 0x0007e2000c10190e */
[----:B------:R-:W-:-:S07]  /*0f50*/  @!P0 MOV R2, 0x1 ;  /* 0x0000000100028802 */ /* 0x000fce0000000f00 */
.L_x_8:
[----:B-1----:R-:W-:Y:S05]  /*0f60*/  BSYNC.RECONVERGENT B0 ;  /* 0x0000000000007941 */ /* 0x002fea0003800200 */
.L_x_7:
[----:B------:R-:W-:-:S05]  /*0f70*/  VIADD R11, R11, 0x1 ;  /* 0x000000010b0b7836 */ /* 0x000fca0000000000 */
[----:B------:R-:W-:-:S13]  /*0f80*/  ISETP.NE.AND P0, PT, R11, UR10, PT ;  /* 0x0000000a0b007c0c */ /* 0x000fda000bf05270 */
[----:B------:R-:W-:Y:S05]  /*0f90*/  @P0 BRA `(.L_x_20) ;  /* 0xfffffff8002c0947 */ /* 0x000fea000383ffff */
.L_x_6:
[----:B------:R-:W-:-:S13]  /*0fa0*/  ISETP.NE.AND P0, PT, R2, RZ, PT ;  /* 0x000000ff0200720c */ /* 0x000fda0003f05270 */
.L_x_5:
[----:B------:R-:W-:Y:S01]  /*0fb0*/  VIADD R18, R18, 0x1 ;  /* 0x0000000112127836 */ /* 0x000fe20000000000 */
[----:B------:R-:W-:Y:S05]  /*0fc0*/  WARPSYNC.ALL ;  /* 0x0000000000007948 */ /* 0x000fea0003800000 */
[----:B------:R-:W-:Y:S01]  /*0fd0*/  BAR.SYNC.DEFER_BLOCKING 0x0 ;  /* 0x0000000000007b1d */ /* 0x000fe20000010000 */
[----:B------:R-:W-:Y:S01]  /*0fe0*/  ISETP.LT.AND P1, PT, R18, UR6, PT ;  /* 0x0000000612007c0c */ /* 0x000fe2000bf21270 */
[----:B------:R-:W-:-:S04]  /*0ff0*/  VIADD R4, R4, 0x2 ;  /* 0x0000000204047836 */ /* 0x000fc80000000000 */
[----:B------:R-:W-:-:S05]  /*1000*/  IMAD.HI.U32 R2, R4, -0x55555555, RZ ;  /* 0xaaaaaaab04027827 */ /* 0x000fca00078e00ff */
[----:B0-23--:R-:W-:-:S05]  /*1010*/  SHF.R.U32.HI R3, RZ, 0x1, R2 ;  /* 0x00000001ff037819 */ /* 0x00dfca0000011602 */
[----:B------:R-:W-:Y:S01]  /*1020*/  IMAD R4, R3, -0x3, R4 ;  /* 0xfffffffd03047824 */ /* 0x000fe200078e0204 */
[----:B------:R-:W-:Y:S06]  /*1030*/  @!P0 BRA P1, `(.L_x_21) ;  /* 0xfffffff400988947 */ /* 0x000fec000083ffff */
[----:B-1----:R-:W-:Y:S05]  /*1040*/  EXIT ;  /* 0x000000000000794d */ /* 0x002fea0003800000 */
.L_x_22:
[----:B------:R-:W-:-:S00]  /*1050*/  BRA `(.L_x_22) ;  /* 0xfffffffc00fc7947 */ /* 0x000fc0000383ffff */
[----:B------:R-:W-:-:S00]  /*1060*/  NOP ;  /* 0x0000000000007918 */ /* 0x000fc00000000000 */
        /* <DEDUP_REMOVED lines=9> */
.L_x_23:


//--------------------- .nv.shared._Z6DTWSSMPfS_S_iiii --------------------------
	.section	.nv.shared._Z6DTWSSMPfS_S_iiii,"aw",@nobits
	.sectionflags	@""
	.align	16
	.zero		1024


//--------------------- .nv.shared.reserved.0     --------------------------
	.section	.nv.shared.reserved.0,"aw",@nobits
	.weak		__nv_reservedSMEM_offset_0_alias
	.size		__nv_reservedSMEM_offset_0_alias, 0, 64
	.other		__nv_reservedSMEM_offset_0_alias,@"STO_CUDA_RESERVED_SHARED STV_DEFAULT"
__nv_reservedSMEM_offset_0_alias:
	.zero		0
	.zero		64


//--------------------- .nv.constant0._Z6DTWSSMPfS_S_iiii --------------------------
	.section	.nv.constant0._Z6DTWSSMPfS_S_iiii,"a",@progbits
	.sectionflags	@""
	.align	4
.nv.constant0._Z6DTWSSMPfS_S_iiii:
	.zero		936


//--------------------- SYMBOLS --------------------------

	.type		.nv.reservedSmem.offset0,@object
	.size		.nv.reservedSmem.offset0,0x4
	.type		.nv.reservedSmem.cap,@object
	.size		.nv.reservedSmem.cap,0x4
